//
// Generated by NVIDIA NVVM Compiler
//
// Compiler Build ID: CL-36424714
// Cuda compilation tools, release 13.0, V13.0.88
// Based on NVVM 20.0.0
//

.version 9.0
.target sm_100
.address_size 64

	// .globl	_Z34rgb_increase_brightness_pass_readyPiS_if
// _ZZ34rgb_increase_brightness_pass_readyPiS_ifE14pixel_smem_src has been demoted
// _ZZ34rgb_increase_brightness_pass_readyPiS_ifE14pixel_smem_dst has been demoted
// _ZZ44rgb_increase_brightness_pass_ready_coalescedPiS_ifE14pixel_smem_src has been demoted
// _ZZ44rgb_increase_brightness_pass_ready_coalescedPiS_ifE14pixel_smem_dst has been demoted

.visible .entry _Z34rgb_increase_brightness_pass_readyPiS_if(
	.param .u64 .ptr .align 1 _Z34rgb_increase_brightness_pass_readyPiS_if_param_0,
	.param .u64 .ptr .align 1 _Z34rgb_increase_brightness_pass_readyPiS_if_param_1,
	.param .u32 _Z34rgb_increase_brightness_pass_readyPiS_if_param_2,
	.param .f32 _Z34rgb_increase_brightness_pass_readyPiS_if_param_3
)
{
	.reg .b32 	%r<26>;
	.reg .b32 	%f<8>;
	.reg .b64 	%rd<8>;
	// demoted variable
	.shared .align 4 .b8 _ZZ34rgb_increase_brightness_pass_readyPiS_ifE14pixel_smem_src[6144];
	// demoted variable
	.shared .align 4 .b8 _ZZ34rgb_increase_brightness_pass_readyPiS_ifE14pixel_smem_dst[6144];
	ld.param.u64 	%rd1, [_Z34rgb_increase_brightness_pass_readyPiS_if_param_0];
	ld.param.u64 	%rd2, [_Z34rgb_increase_brightness_pass_readyPiS_if_param_1];
	ld.param.f32 	%f1, [_Z34rgb_increase_brightness_pass_readyPiS_if_param_3];
	cvta.to.global.u64 	%rd3, %rd1;
	cvta.to.global.u64 	%rd4, %rd2;
	mov.u32 	%r1, %ctaid.x;
	mov.u32 	%r2, %ntid.x;
	mov.u32 	%r3, %tid.x;
	mad.lo.s32 	%r4, %r1, %r2, %r3;
	mul.lo.s32 	%r5, %r4, 3;
	mul.wide.s32 	%rd5, %r5, 4;
	add.s64 	%rd6, %rd4, %rd5;
	ld.global.u32 	%r6, [%rd6];
	mul.lo.s32 	%r7, %r3, 12;
	mov.u32 	%r8, _ZZ34rgb_increase_brightness_pass_readyPiS_ifE14pixel_smem_src;
	add.s32 	%r9, %r8, %r7;
	st.shared.u32 	[%r9], %r6;
	bar.sync 	0;
	ld.global.u32 	%r10, [%rd6+4];
	st.shared.u32 	[%r9+4], %r10;
	bar.sync 	0;
	ld.global.u32 	%r11, [%rd6+8];
	st.shared.u32 	[%r9+8], %r11;
	bar.sync 	0;
	ld.shared.u32 	%r12, [%r9];
	cvt.rn.f32.s32 	%f2, %r12;
	mul.f32 	%f3, %f1, %f2;
	cvt.rzi.s32.f32 	%r13, %f3;
	min.s32 	%r14, %r13, 255;
	mov.u32 	%r15, _ZZ34rgb_increase_brightness_pass_readyPiS_ifE14pixel_smem_dst;
	add.s32 	%r16, %r15, %r7;
	st.shared.u32 	[%r16], %r14;
	ld.shared.u32 	%r17, [%r9+4];
	cvt.rn.f32.s32 	%f4, %r17;
	mul.f32 	%f5, %f1, %f4;
	cvt.rzi.s32.f32 	%r18, %f5;
	min.s32 	%r19, %r18, 255;
	st.shared.u32 	[%r16+4], %r19;
	ld.shared.u32 	%r20, [%r9+8];
	cvt.rn.f32.s32 	%f6, %r20;
	mul.f32 	%f7, %f1, %f6;
	cvt.rzi.s32.f32 	%r21, %f7;
	min.s32 	%r22, %r21, 255;
	st.shared.u32 	[%r16+8], %r22;
	bar.sync 	0;
	ld.shared.u32 	%r23, [%r16];
	add.s64 	%rd7, %rd3, %rd5;
	st.global.u32 	[%rd7], %r23;
	bar.sync 	0;
	ld.shared.u32 	%r24, [%r16+4];
	st.global.u32 	[%rd7+4], %r24;
	bar.sync 	0;
	ld.shared.u32 	%r25, [%r16+8];
	st.global.u32 	[%rd7+8], %r25;
	ret;

}
	// .globl	_Z44rgb_increase_brightness_pass_ready_coalescedPiS_if
.visible .entry _Z44rgb_increase_brightness_pass_ready_coalescedPiS_if(
	.param .u64 .ptr .align 1 _Z44rgb_increase_brightness_pass_ready_coalescedPiS_if_param_0,
	.param .u64 .ptr .align 1 _Z44rgb_increase_brightness_pass_ready_coalescedPiS_if_param_1,
	.param .u32 _Z44rgb_increase_brightness_pass_ready_coalescedPiS_if_param_2,
	.param .f32 _Z44rgb_increase_brightness_pass_ready_coalescedPiS_if_param_3
)
{
	.reg .b32 	%r<36>;
	.reg .b32 	%f<8>;
	.reg .b64 	%rd<14>;
	// demoted variable
	.shared .align 4 .b8 _ZZ44rgb_increase_brightness_pass_ready_coalescedPiS_ifE14pixel_smem_src[6144];
	// demoted variable
	.shared .align 4 .b8 _ZZ44rgb_increase_brightness_pass_ready_coalescedPiS_ifE14pixel_smem_dst[6144];
	ld.param.u64 	%rd1, [_Z44rgb_increase_brightness_pass_ready_coalescedPiS_if_param_0];
	ld.param.u64 	%rd2, [_Z44rgb_increase_brightness_pass_ready_coalescedPiS_if_param_1];
	ld.param.f32 	%f1, [_Z44rgb_increase_brightness_pass_ready_coalescedPiS_if_param_3];
	cvta.to.global.u64 	%rd3, %rd1;
	cvta.to.global.u64 	%rd4, %rd2;
	mov.u32 	%r1, %ctaid.x;
	mov.u32 	%r2, %ntid.x;
	mul.lo.s32 	%r3, %r1, %r2;
	mov.u32 	%r4, %tid.x;
	mad.lo.s32 	%r5, %r3, 3, %r4;
	mul.wide.u32 	%rd5, %r5, 4;
	add.s64 	%rd6, %rd4, %rd5;
	ld.global.u32 	%r6, [%rd6];
	shl.b32 	%r7, %r4, 2;
	mov.u32 	%r8, _ZZ44rgb_increase_brightness_pass_ready_coalescedPiS_ifE14pixel_smem_src;
	add.s32 	%r9, %r8, %r7;
	st.shared.u32 	[%r9], %r6;
	bar.sync 	0;
	add.s32 	%r10, %r5, %r2;
	mul.wide.u32 	%rd7, %r10, 4;
	add.s64 	%rd8, %rd4, %rd7;
	ld.global.u32 	%r11, [%rd8];
	shl.b32 	%r12, %r2, 2;
	add.s32 	%r13, %r9, %r12;
	st.shared.u32 	[%r13], %r11;
	bar.sync 	0;
	add.s32 	%r14, %r10, %r2;
	mul.wide.u32 	%rd9, %r14, 4;
	add.s64 	%rd10, %rd4, %rd9;
	ld.global.u32 	%r15, [%rd10];
	add.s32 	%r16, %r13, %r12;
	st.shared.u32 	[%r16], %r15;
	bar.sync 	0;
	shl.b32 	%r17, %r4, 3;
	add.s32 	%r18, %r9, %r17;
	ld.shared.u32 	%r19, [%r18];
	cvt.rn.f32.s32 	%f2, %r19;
	mul.f32 	%f3, %f1, %f2;
	cvt.rzi.s32.f32 	%r20, %f3;
	min.s32 	%r21, %r20, 255;
	mov.u32 	%r22, _ZZ44rgb_increase_brightness_pass_ready_coalescedPiS_ifE14pixel_smem_dst;
	mad.lo.s32 	%r23, %r4, 12, %r22;
	st.shared.u32 	[%r23], %r21;
	ld.shared.u32 	%r24, [%r18+4];
	cvt.rn.f32.s32 	%f4, %r24;
	mul.f32 	%f5, %f1, %f4;
	cvt.rzi.s32.f32 	%r25, %f5;
	min.s32 	%r26, %r25, 255;
	st.shared.u32 	[%r23+4], %r26;
	ld.shared.u32 	%r27, [%r18+8];
	cvt.rn.f32.s32 	%f6, %r27;
	mul.f32 	%f7, %f1, %f6;
	cvt.rzi.s32.f32 	%r28, %f7;
	min.s32 	%r29, %r28, 255;
	st.shared.u32 	[%r23+8], %r29;
	bar.sync 	0;
	sub.s32 	%r30, %r23, %r17;
	ld.shared.u32 	%r31, [%r30];
	add.s64 	%rd11, %rd3, %rd5;
	st.global.u32 	[%rd11], %r31;
	bar.sync 	0;
	add.s32 	%r32, %r30, %r12;
	ld.shared.u32 	%r33, [%r32];
	add.s64 	%rd12, %rd3, %rd7;
	st.global.u32 	[%rd12], %r33;
	bar.sync 	0;
	add.s32 	%r34, %r32, %r12;
	ld.shared.u32 	%r35, [%r34];
	add.s64 	%rd13, %rd3, %rd9;
	st.global.u32 	[%rd13], %r35;
	ret;

}


// ===== COMPILED SASS (sm_100) =====

	.target	sm_100

	.elftype	@"ET_EXEC"


//--------------------- .note.nv.tkinfo           --------------------------
	.section	.note.nv.tkinfo,"",@"SHT_NOTE"
	.sectionflags	@"SHF_NOTE_NV_TKINFO"
	.tkinfo
        /*0018*/ 	.word	0x00000002
        /*0030*/ 	.string	""
        /*0030*/ 	.string	"ptxas"
        /*0030*/ 	.string	"Cuda compilation tools, release 13.0, V13.0.88"
        /*0030*/ 	.string	"Build cuda_13.0.r13.0/compiler.36424714_0"
        /*0030*/ 	.string	"-arch sm_100 -m 64 "



//--------------------- .note.nv.cuinfo           --------------------------
	.section	.note.nv.cuinfo,"",@"SHT_NOTE"
	.sectionflags	@"SHF_NOTE_NV_CUINFO"
        /*0018*/ 	.short	0x0002
        /*001a*/ 	.short	0x0064
        /*001c*/ 	.short	0x0082
	.zero		2


//--------------------- .nv.info                  --------------------------
	.section	.nv.info,"",@"SHT_CUDA_INFO"
	.align	4


	//----- nvinfo : EIATTR_REGCOUNT
	.align		4
        /*0000*/ 	.byte	0x04, 0x2f
        /*0002*/ 	.short	(.L_1 - .L_0)
	.align		4
.L_0:
        /*0004*/ 	.word	index@(_Z34rgb_increase_brightness_pass_readyPiS_if)
        /*0008*/ 	.word	0x0000000e


	//----- nvinfo : EIATTR_FRAME_SIZE
	.align		4
.L_1:
        /*000c*/ 	.byte	0x04, 0x11
        /*000e*/ 	.short	(.L_3 - .L_2)
	.align		4
.L_2:
        /*0010*/ 	.word	index@(_Z34rgb_increase_brightness_pass_readyPiS_if)
        /*0014*/ 	.word	0x00000000


	//----- nvinfo : EIATTR_REGCOUNT
	.align		4
.L_3:
        /*0018*/ 	.byte	0x04, 0x2f
        /*001a*/ 	.short	(.L_5 - .L_4)
	.align		4
.L_4:
        /*001c*/ 	.word	index@(_Z44rgb_increase_brightness_pass_ready_coalescedPiS_if)
        /*0020*/ 	.word	0x00000018


	//----- nvinfo : EIATTR_FRAME_SIZE
	.align		4
.L_5:
        /*0024*/ 	.byte	0x04, 0x11
        /*0026*/ 	.short	(.L_7 - .L_6)
	.align		4
.L_6:
        /*0028*/ 	.word	index@(_Z44rgb_increase_brightness_pass_ready_coalescedPiS_if)
        /*002c*/ 	.word	0x00000000


	//----- nvinfo : EIATTR_MIN_STACK_SIZE
	.align		4
.L_7:
        /*0030*/ 	.byte	0x04, 0x12
        /*0032*/ 	.short	(.L_9 - .L_8)
	.align		4
.L_8:
        /*0034*/ 	.word	index@(_Z44rgb_increase_brightness_pass_ready_coalescedPiS_if)
        /*0038*/ 	.word	0x00000000


	//----- nvinfo : EIATTR_MIN_STACK_SIZE
	.align		4
.L_9:
        /*003c*/ 	.byte	0x04, 0x12
        /*003e*/ 	.short	(.L_11 - .L_10)
	.align		4
.L_10:
        /*0040*/ 	.word	index@(_Z34rgb_increase_brightness_pass_readyPiS_if)
        /*0044*/ 	.word	0x00000000
.L_11:


//--------------------- .nv.compat                --------------------------
	.section	.nv.compat,"",@"SHT_CUDA_COMPAT_INFO"
	.align	4
        /*0000*/ 	.byte	0x02, 0x09, 0x00, 0x00, 0x02, 0x02, 0x01, 0x00, 0x02, 0x05, 0x05, 0x00, 0x03, 0x07, 0x01, 0x01
        /*0010*/ 	.byte	0x02, 0x03, 0x00, 0x00, 0x02, 0x06, 0x01, 0x00, 0x04, 0x0b, 0x08, 0x00, 0x09, 0x00, 0x00, 0x00
        /*0020*/ 	.byte	0x00, 0x00, 0x00, 0x00


//--------------------- .nv.info._Z44rgb_increase_brightness_pass_ready_coalescedPiS_if --------------------------
	.section	.nv.info._Z44rgb_increase_brightness_pass_ready_coalescedPiS_if,"",@"SHT_CUDA_INFO"
	.sectionflags	@""
	.align	4


	//----- nvinfo : EIATTR_CUDA_API_VERSION
	.align		4
        /*0000*/ 	.byte	0x04, 0x37
        /*0002*/ 	.short	(.L_13 - .L_12)
.L_12:
        /*0004*/ 	.word	0x00000082


	//----- nvinfo : EIATTR_KPARAM_INFO
	.align		4
.L_13:
        /*0008*/ 	.byte	0x04, 0x17
        /*000a*/ 	.short	(.L_15 - .L_14)
.L_14:
        /*000c*/ 	.word	0x00000000
        /*0010*/ 	.short	0x0003
        /*0012*/ 	.short	0x0014
        /*0014*/ 	.byte	0x00, 0xf0, 0x11, 0x00


	//----- nvinfo : EIATTR_KPARAM_INFO
	.align		4
.L_15:
        /*0018*/ 	.byte	0x04, 0x17
        /*001a*/ 	.short	(.L_17 - .L_16)
.L_16:
        /*001c*/ 	.word	0x00000000
        /*0020*/ 	.short	0x0002
        /*0022*/ 	.short	0x0010
        /*0024*/ 	.byte	0x00, 0xf0, 0x11, 0x00


	//----- nvinfo : EIATTR_KPARAM_INFO
	.align		4
.L_17:
        /*0028*/ 	.byte	0x04, 0x17
        /*002a*/ 	.short	(.L_19 - .L_18)
.L_18:
        /*002c*/ 	.word	0x00000000
        /*0030*/ 	.short	0x0001
        /*0032*/ 	.short	0x0008
        /*0034*/ 	.byte	0x00, 0xf5, 0x21, 0x00


	//----- nvinfo : EIATTR_KPARAM_INFO
	.align		4
.L_19:
        /*0038*/ 	.byte	0x04, 0x17
        /*003a*/ 	.short	(.L_21 - .L_20)
.L_20:
        /*003c*/ 	.word	0x00000000
        /*0040*/ 	.short	0x0000
        /*0042*/ 	.short	0x0000
        /*0044*/ 	.byte	0x00, 0xf5, 0x21, 0x00


	//----- nvinfo : EIATTR_SPARSE_MMA_MASK
	.align		4
.L_21:
        /*0048*/ 	.byte	0x03, 0x50
        /*004a*/ 	.short	0x0000


	//----- nvinfo : EIATTR_MAXREG_COUNT
	.align		4
        /*004c*/ 	.byte	0x03, 0x1b
        /*004e*/ 	.short	0x00ff


	//----- nvinfo : EIATTR_NUM_BARRIERS
	.align		4
        /*0050*/ 	.byte	0x02, 0x4c
        /*0052*/ 	.byte	0x01
	.zero		1


	//----- nvinfo : EIATTR_MERCURY_ISA_VERSION
	.align		4
        /*0054*/ 	.byte	0x03, 0x5f
        /*0056*/ 	.short	0x0101


	//----- nvinfo : EIATTR_VRC_CTA_INIT_COUNT
	.align		4
        /*0058*/ 	.byte	0x02, 0x4a
	.zero		1
	.zero		1


	//----- nvinfo : EIATTR_EXIT_INSTR_OFFSETS
	.align		4
        /*005c*/ 	.byte	0x04, 0x1c
        /*005e*/ 	.short	(.L_23 - .L_22)


	//   ....[0]....
.L_22:
        /*0060*/ 	.word	0x00000430


	//----- nvinfo : EIATTR_CBANK_PARAM_SIZE
	.align		4
.L_23:
        /*0064*/ 	.byte	0x03, 0x19
        /*0066*/ 	.short	0x0018


	//----- nvinfo : EIATTR_PARAM_CBANK
	.align		4
        /*0068*/ 	.byte	0x04, 0x0a
        /*006a*/ 	.short	(.L_25 - .L_24)
	.align		4
.L_24:
        /*006c*/ 	.word	index@(.nv.constant0._Z44rgb_increase_brightness_pass_ready_coalescedPiS_if)
        /*0070*/ 	.short	0x0380
        /*0072*/ 	.short	0x0018


	//----- nvinfo : EIATTR_SW_WAR
	.align		4
.L_25:
        /*0074*/ 	.byte	0x04, 0x36
        /*0076*/ 	.short	(.L_27 - .L_26)
.L_26:
        /*0078*/ 	.word	0x00000008
.L_27:


//--------------------- .nv.info._Z34rgb_increase_brightness_pass_readyPiS_if --------------------------
	.section	.nv.info._Z34rgb_increase_brightness_pass_readyPiS_if,"",@"SHT_CUDA_INFO"
	.sectionflags	@""
	.align	4


	//----- nvinfo : EIATTR_CUDA_API_VERSION
	.align		4
        /*0000*/ 	.byte	0x04, 0x37
        /*0002*/ 	.short	(.L_29 - .L_28)
.L_28:
        /*0004*/ 	.word	0x00000082


	//----- nvinfo : EIATTR_KPARAM_INFO
	.align		4
.L_29:
        /*0008*/ 	.byte	0x04, 0x17
        /*000a*/ 	.short	(.L_31 - .L_30)
.L_30:
        /*000c*/ 	.word	0x00000000
        /*0010*/ 	.short	0x0003
        /*0012*/ 	.short	0x0014
        /*0014*/ 	.byte	0x00, 0xf0, 0x11, 0x00


	//----- nvinfo : EIATTR_KPARAM_INFO
	.align		4
.L_31:
        /*0018*/ 	.byte	0x04, 0x17
        /*001a*/ 	.short	(.L_33 - .L_32)
.L_32:
        /*001c*/ 	.word	0x00000000
        /*0020*/ 	.short	0x0002
        /*0022*/ 	.short	0x0010
        /*0024*/ 	.byte	0x00, 0xf0, 0x11, 0x00


	//----- nvinfo : EIATTR_KPARAM_INFO
	.align		4
.L_33:
        /*0028*/ 	.byte	0x04, 0x17
        /*002a*/ 	.short	(.L_35 - .L_34)
.L_34:
        /*002c*/ 	.word	0x00000000
        /*0030*/ 	.short	0x0001
        /*0032*/ 	.short	0x0008
        /*0034*/ 	.byte	0x00, 0xf5, 0x21, 0x00


	//----- nvinfo : EIATTR_KPARAM_INFO
	.align		4
.L_35:
        /*0038*/ 	.byte	0x04, 0x17
        /*003a*/ 	.short	(.L_37 - .L_36)
.L_36:
        /*003c*/ 	.word	0x00000000
        /*0040*/ 	.short	0x0000
        /*0042*/ 	.short	0x0000
        /*0044*/ 	.byte	0x00, 0xf5, 0x21, 0x00


	//----- nvinfo : EIATTR_SPARSE_MMA_MASK
	.align		4
.L_37:
        /*0048*/ 	.byte	0x03, 0x50
        /*004a*/ 	.short	0x0000


	//----- nvinfo : EIATTR_MAXREG_COUNT
	.align		4
        /*004c*/ 	.byte	0x03, 0x1b
        /*004e*/ 	.short	0x00ff


	//----- nvinfo : EIATTR_NUM_BARRIERS
	.align		4
        /*0050*/ 	.byte	0x02, 0x4c
        /*0052*/ 	.byte	0x01
	.zero		1


	//----- nvinfo : EIATTR_MERCURY_ISA_VERSION
	.align		4
        /*0054*/ 	.byte	0x03, 0x5f
        /*0056*/ 	.short	0x0101


	//----- nvinfo : EIATTR_VRC_CTA_INIT_COUNT
	.align		4
        /*0058*/ 	.byte	0x02, 0x4a
	.zero		1
	.zero		1


	//----- nvinfo : EIATTR_EXIT_INSTR_OFFSETS
	.align		4
        /*005c*/ 	.byte	0x04, 0x1c
        /*005e*/ 	.short	(.L_39 - .L_38)


	//   ....[0]....
.L_38:
        /*0060*/ 	.word	0x00000370


	//----- nvinfo : EIATTR_CBANK_PARAM_SIZE
	.align		4
.L_39:
        /*0064*/ 	.byte	0x03, 0x19
        /*0066*/ 	.short	0x0018


	//----- nvinfo : EIATTR_PARAM_CBANK
	.align		4
        /*0068*/ 	.byte	0x04, 0x0a
        /*006a*/ 	.short	(.L_41 - .L_40)
	.align		4
.L_40:
        /*006c*/ 	.word	index@(.nv.constant0._Z34rgb_increase_brightness_pass_readyPiS_if)
        /*0070*/ 	.short	0x0380
        /*0072*/ 	.short	0x0018


	//----- nvinfo : EIATTR_SW_WAR
	.align		4
.L_41:
        /*0074*/ 	.byte	0x04, 0x36
        /*0076*/ 	.short	(.L_43 - .L_42)
.L_42:
        /*0078*/ 	.word	0x00000008
.L_43:


//--------------------- .nv.callgraph             --------------------------
	.section	.nv.callgraph,"",@"SHT_CUDA_CALLGRAPH"
	.align	4
	.sectionentsize	8
	.align		4
        /*0000*/ 	.word	0x00000000
	.align		4
        /*0004*/ 	.word	0xffffffff
	.align		4
        /*0008*/ 	.word	0x00000000
	.align		4
        /*000c*/ 	.word	0xfffffffe
	.align		4
        /*0010*/ 	.word	0x00000000
	.align		4
        /*0014*/ 	.word	0xfffffffd
	.align		4
        /*0018*/ 	.word	0x00000000
	.align		4
        /*001c*/ 	.word	0xfffffffc


//--------------------- .text._Z44rgb_increase_brightness_pass_ready_coalescedPiS_if --------------------------
	.section	.text._Z44rgb_increase_brightness_pass_ready_coalescedPiS_if,"ax",@progbits
	.align	128
        .global         _Z44rgb_increase_brightness_pass_ready_coalescedPiS_if
        .type           _Z44rgb_increase_brightness_pass_ready_coalescedPiS_if,@function
        .size           _Z44rgb_increase_brightness_pass_ready_coalescedPiS_if,(.L_x_2 - _Z44rgb_increase_brightness_pass_ready_coalescedPiS_if)
        .other          _Z44rgb_increase_brightness_pass_ready_coalescedPiS_if,@"STO_CUDA_ENTRY STV_DEFAULT"
_Z44rgb_increase_brightness_pass_ready_coalescedPiS_if:
.text._Z44rgb_increase_brightness_pass_ready_coalescedPiS_if:
[----:B------:R-:W-:Y:S01]  /*0000*/  LDC R1, c[0x0][0x37c] ;  /* 0x0000df00ff017b82 */ /* 0x000fe20000000800 */
[----:B------:R-:W0:Y:S07]  /*0010*/  S2R R4, SR_TID.X ;  /* 0x0000000000047919 */ /* 0x000e2e0000002100 */
[----:B------:R-:W1:Y:S01]  /*0020*/  S2UR UR6, SR_CTAID.X ;  /* 0x00000000000679c3 */ /* 0x000e620000002500 */
[----:B------:R-:W2:Y:S07]  /*0030*/  LDCU.64 UR4, c[0x0][0x358] ;  /* 0x00006b00ff0477ac */ /* 0x000eae0008000a00 */
[----:B------:R-:W1:Y:S08]  /*0040*/  LDC R0, c[0x0][0x360] ;  /* 0x0000d800ff007b82 */ /* 0x000e700000000800 */
[----:B------:R-:W3:Y:S01]  /*0050*/  LDC.64 R2, c[0x0][0x388] ;  /* 0x0000e200ff027b82 */ /* 0x000ee20000000a00 */
[----:B-1----:R-:W-:Y:S01]  /*0060*/  IMAD R5, R0, UR6, RZ ;  /* 0x0000000600057c24 */ /* 0x002fe2000f8e02ff */
[----:B------:R-:W1:Y:S01]  /*0070*/  S2R R19, SR_CgaCtaId ;  /* 0x0000000000137919 */ /* 0x000e620000008800 */
[----:B------:R-:W-:Y:S01]  /*0080*/  MOV R6, 0x400 ;  /* 0x0000040000067802 */ /* 0x000fe20000000f00 */
[----:B------:R-:W4:Y:S01]  /*0090*/  LDCU UR6, c[0x0][0x394] ;  /* 0x00007280ff0677ac */ /* 0x000f220008000800 */
[----:B0-----:R-:W-:-:S04]  /*00a0*/  IMAD R5, R5, 0x3, R4 ;  /* 0x0000000305057824 */ /* 0x001fc800078e0204 */
[----:B---3--:R-:W-:-:S06]  /*00b0*/  IMAD.WIDE.U32 R10, R5, 0x4, R2 ;  /* 0x00000004050a7825 */ /* 0x008fcc00078e0002 */
[----:B--2---:R-:W2:Y:S01]  /*00c0*/  LDG.E R10, desc[UR4][R10.64] ;  /* 0x000000040a0a7981 */ /* 0x004ea2000c1e1900 */
[----:B------:R-:W-:-:S05]  /*00d0*/  IADD3 R7, PT, PT, R5, R0, RZ ;  /* 0x0000000005077210 */ /* 0x000fca0007ffe0ff */
[----:B------:R-:W-:Y:S01]  /*00e0*/  IMAD.WIDE.U32 R12, R7, 0x4, R2 ;  /* 0x00000004070c7825 */ /* 0x000fe200078e0002 */
[----:B-1----:R-:W-:-:S04]  /*00f0*/  LEA R9, R19, R6, 0x18 ;  /* 0x0000000613097211 */ /* 0x002fc800078ec0ff */
[----:B------:R-:W-:-:S05]  /*0100*/  LEA R15, R4, R9, 0x2 ;  /* 0x00000009040f7211 */ /* 0x000fca00078e10ff */
[----:B--2---:R-:W-:Y:S01]  /*0110*/  STS [R15], R10 ;  /* 0x0000000a0f007388 */ /* 0x004fe20000000800 */
[----:B------:R-:W-:Y:S06]  /*0120*/  BAR.SYNC.DEFER_BLOCKING 0x0 ;  /* 0x0000000000007b1d */ /* 0x000fec0000010000 */
[----:B------:R-:W2:Y:S01]  /*0130*/  LDG.E R12, desc[UR4][R12.64] ;  /* 0x000000040c0c7981 */ /* 0x000ea2000c1e1900 */
[----:B------:R-:W-:Y:S01]  /*0140*/  IMAD R11, R0, 0x4, R15 ;  /* 0x00000004000b7824 */ /* 0x000fe200078e020f */
[----:B------:R-:W-:-:S05]  /*0150*/  IADD3 R9, PT, PT, R7, R0, RZ ;  /* 0x0000000007097210 */ /* 0x000fca0007ffe0ff */
[----:B------:R-:W-:Y:S01]  /*0160*/  IMAD.WIDE.U32 R2, R9, 0x4, R2 ;  /* 0x0000000409027825 */ /* 0x000fe200078e0002 */
[----:B--2---:R-:W-:Y:S01]  /*0170*/  STS [R11], R12 ;  /* 0x0000000c0b007388 */ /* 0x004fe20000000800 */
[----:B------:R-:W-:Y:S06]  /*0180*/  BAR.SYNC.DEFER_BLOCKING 0x0 ;  /* 0x0000000000007b1d */ /* 0x000fec0000010000 */
[----:B------:R0:W2:Y:S01]  /*0190*/  LDG.E R2, desc[UR4][R2.64] ;  /* 0x0000000402027981 */ /* 0x0000a2000c1e1900 */
[----:B------:R-:W-:Y:S01]  /*01a0*/  LEA R17, R0, R11, 0x2 ;  /* 0x0000000b00117211 */ /* 0x000fe200078e10ff */
[----:B------:R-:W-:Y:S01]  /*01b0*/  VIADD R6, R6, 0x1800 ;  /* 0x0000180006067836 */ /* 0x000fe20000000000 */
[----:B------:R-:W-:-:S04]  /*01c0*/  LEA R8, R4, R15, 0x3 ;  /* 0x0000000f04087211 */ /* 0x000fc800078e18ff */
[----:B0-----:R-:W-:-:S05]  /*01d0*/  LEA R3, R19, R6, 0x18 ;  /* 0x0000000613037211 */ /* 0x001fca00078ec0ff */
[C---:B------:R-:W-:Y:S01]  /*01e0*/  IMAD R6, R4.reuse, 0xc, R3 ;  /* 0x0000000c04067824 */ /* 0x040fe200078e0203 */
[----:B--2---:R0:W-:Y:S01]  /*01f0*/  STS [R17], R2 ;  /* 0x0000000211007388 */ /* 0x0041e20000000800 */
[----:B------:R-:W-:Y:S02]  /*0200*/  BAR.SYNC.DEFER_BLOCKING 0x0 ;  /* 0x0000000000007b1d */ /* 0x000fe40000010000 */
[----:B0-----:R-:W-:-:S04]  /*0210*/  IMAD R17, R4, -0x8, R6 ;  /* 0xfffffff804117824 */ /* 0x001fc800078e0206 */
[----:B------:R-:W0:Y:S02]  /*0220*/  LDS R10, [R8] ;  /* 0x00000000080a7984 */ /* 0x000e240000000800 */
[----:B0-----:R-:W-:-:S05]  /*0230*/  I2FP.F32.S32 R10, R10 ;  /* 0x0000000a000a7245 */ /* 0x001fca0000201400 */
[----:B----4-:R-:W-:-:S06]  /*0240*/  FMUL R10, R10, UR6 ;  /* 0x000000060a0a7c20 */ /* 0x010fcc0008400000 */
[----:B------:R-:W0:Y:S02]  /*0250*/  F2I.TRUNC.NTZ R10, R10 ;  /* 0x0000000a000a7305 */ /* 0x000e24000020f100 */
[----:B0-----:R-:W-:-:S05]  /*0260*/  VIMNMX R3, PT, PT, R10, 0xff, PT ;  /* 0x000000ff0a037848 */ /* 0x001fca0003fe0100 */
[----:B------:R-:W-:Y:S04]  /*0270*/  STS [R6], R3 ;  /* 0x0000000306007388 */ /* 0x000fe80000000800 */
[----:B------:R-:W0:Y:S02]  /*0280*/  LDS R2, [R8+0x4] ;  /* 0x0000040008027984 */ /* 0x000e240000000800 */
[----:B0-----:R-:W-:-:S05]  /*0290*/  I2FP.F32.S32 R2, R2 ;  /* 0x0000000200027245 */ /* 0x001fca0000201400 */
[----:B------:R-:W-:-:S06]  /*02a0*/  FMUL R2, R2, UR6 ;  /* 0x0000000602027c20 */ /* 0x000fcc0008400000 */
[----:B------:R-:W0:Y:S02]  /*02b0*/  F2I.TRUNC.NTZ R2, R2 ;  /* 0x0000000200027305 */ /* 0x000e24000020f100 */
[----:B0-----:R-:W-:-:S05]  /*02c0*/  VIMNMX R13, PT, PT, R2, 0xff, PT ;  /* 0x000000ff020d7848 */ /* 0x001fca0003fe0100 */
[----:B------:R0:W-:Y:S04]  /*02d0*/  STS [R6+0x4], R13 ;  /* 0x0000040d06007388 */ /* 0x0001e80000000800 */
[----:B------:R-:W1:Y:S01]  /*02e0*/  LDS R10, [R8+0x8] ;  /* 0x00000800080a7984 */ /* 0x000e620000000800 */
[----:B0-----:R-:W-:-:S04]  /*02f0*/  LEA R13, R0, R17, 0x2 ;  /* 0x00000011000d7211 */ /* 0x001fc800078e10ff */
[----:B------:R-:W-:Y:S02]  /*0300*/  LEA R0, R0, R13, 0x2 ;  /* 0x0000000d00007211 */ /* 0x000fe400078e10ff */
[----:B-1----:R-:W-:-:S05]  /*0310*/  I2FP.F32.S32 R10, R10 ;  /* 0x0000000a000a7245 */ /* 0x002fca0000201400 */
[----:B------:R-:W-:Y:S02]  /*0320*/  FMUL R12, R10, UR6 ;  /* 0x000000060a0c7c20 */ /* 0x000fe40008400000 */
[----:B------:R-:W0:Y:S04]  /*0330*/  LDC.64 R10, c[0x0][0x380] ;  /* 0x0000e000ff0a7b82 */ /* 0x000e280000000a00 */
[----:B------:R-:W1:Y:S02]  /*0340*/  F2I.TRUNC.NTZ R12, R12 ;  /* 0x0000000c000c7305 */ /* 0x000e64000020f100 */
[----:B-1----:R-:W-:-:S05]  /*0350*/  VIMNMX R15, PT, PT, R12, 0xff, PT ;  /* 0x000000ff0c0f7848 */ /* 0x002fca0003fe0100 */
[----:B------:R1:W-:Y:S01]  /*0360*/  STS [R6+0x8], R15 ;  /* 0x0000080f06007388 */ /* 0x0003e20000000800 */
[--C-:B0-----:R-:W-:Y:S01]  /*0370*/  IMAD.WIDE.U32 R2, R5, 0x4, R10.reuse ;  /* 0x0000000405027825 */ /* 0x101fe200078e000a */
[----:B------:R-:W-:Y:S03]  /*0380*/  BAR.SYNC.DEFER_BLOCKING 0x0 ;  /* 0x0000000000007b1d */ /* 0x000fe60000010000 */
[----:B------:R-:W-:-:S04]  /*0390*/  IMAD.WIDE.U32 R4, R7, 0x4, R10 ;  /* 0x0000000407047825 */ /* 0x000fc800078e000a */
[----:B-1----:R-:W-:Y:S01]  /*03a0*/  IMAD.WIDE.U32 R6, R9, 0x4, R10 ;  /* 0x0000000409067825 */ /* 0x002fe200078e000a */
[----:B------:R-:W0:Y:S04]  /*03b0*/  LDS R19, [R17] ;  /* 0x0000000011137984 */ /* 0x000e280000000800 */
[----:B0-----:R-:W-:Y:S01]  /*03c0*/  STG.E desc[UR4][R2.64], R19 ;  /* 0x0000001302007986 */ /* 0x001fe2000c101904 */
[----:B------:R-:W-:Y:S06]  /*03d0*/  BAR.SYNC.DEFER_BLOCKING 0x0 ;  /* 0x0000000000007b1d */ /* 0x000fec0000010000 */
[----:B------:R-:W0:Y:S04]  /*03e0*/  LDS R21, [R13] ;  /* 0x000000000d157984 */ /* 0x000e280000000800 */
[----:B0-----:R-:W-:Y:S01]  /*03f0*/  STG.E desc[UR4][R4.64], R21 ;  /* 0x0000001504007986 */ /* 0x001fe2000c101904 */
[----:B------:R-:W-:Y:S06]  /*0400*/  BAR.SYNC.DEFER_BLOCKING 0x0 ;  /* 0x0000000000007b1d */ /* 0x000fec0000010000 */
[----:B------:R-:W0:Y:S04]  /*0410*/  LDS R15, [R0] ;  /* 0x00000000000f7984 */ /* 0x000e280000000800 */
[----:B0-----:R-:W-:Y:S01]  /*0420*/  STG.E desc[UR4][R6.64], R15 ;  /* 0x0000000f06007986 */ /* 0x001fe2000c101904 */
[----:B------:R-:W-:Y:S05]  /*0430*/  EXIT ;  /* 0x000000000000794d */ /* 0x000fea0003800000 */
.L_x_0:
[----:B------:R-:W-:-:S00]  /*0440*/  BRA `(.L_x_0) ;  /* 0xfffffffc00fc7947 */ /* 0x000fc0000383ffff */
[----:B------:R-:W-:-:S00]  /*0450*/  NOP ;  /* 0x0000000000007918 */ /* 0x000fc00000000000 */
        /* <DEDUP_REMOVED lines=10> */
.L_x_2:


//--------------------- .text._Z34rgb_increase_brightness_pass_readyPiS_if --------------------------
	.section	.text._Z34rgb_increase_brightness_pass_readyPiS_if,"ax",@progbits
	.align	128
        .global         _Z34rgb_increase_brightness_pass_readyPiS_if
        .type           _Z34rgb_increase_brightness_pass_readyPiS_if,@function
        .size           _Z34rgb_increase_brightness_pass_readyPiS_if,(.L_x_3 - _Z34rgb_increase_brightness_pass_readyPiS_if)
        .other          _Z34rgb_increase_brightness_pass_readyPiS_if,@"STO_CUDA_ENTRY STV_DEFAULT"
_Z34rgb_increase_brightness_pass_readyPiS_if:
.text._Z34rgb_increase_brightness_pass_readyPiS_if:
[----:B------:R-:W-:Y:S01]  /*0000*/  LDC R1, c[0x0][0x37c] ;  /* 0x0000df00ff017b82 */ /* 0x000fe20000000800 */
[----:B------:R-:W0:Y:S07]  /*0010*/  S2R R11, SR_TID.X ;  /* 0x00000000000b7919 */ /* 0x000e2e0000002100 */
[----:B------:R-:W0:Y:S01]  /*0020*/  S2UR UR6, SR_CTAID.X ;  /* 0x00000000000679c3 */ /* 0x000e220000002500 */
[----:B------:R-:W1:Y:S07]  /*0030*/  LDCU.64 UR4, c[0x0][0x358] ;  /* 0x00006b00ff0477ac */ /* 0x000e6e0008000a00 */
[----:B------:R-:W0:Y:S08]  /*0040*/  LDC R0, c[0x0][0x360] ;  /* 0x0000d800ff007b82 */ /* 0x000e300000000800 */
[----:B------:R-:W2:Y:S01]  /*0050*/  LDC.64 R2, c[0x0][0x388] ;  /* 0x0000e200ff027b82 */ /* 0x000ea20000000a00 */
[----:B0-----:R-:W-:Y:S01]  /*0060*/  IMAD R0, R0, UR6, R11 ;  /* 0x0000000600007c24 */ /* 0x001fe2000f8e020b */
[----:B------:R-:W0:Y:S01]  /*0070*/  S2R R10, SR_CgaCtaId ;  /* 0x00000000000a7919 */ /* 0x000e220000008800 */
[----:B------:R-:W-:Y:S01]  /*0080*/  MOV R5, 0x400 ;  /* 0x0000040000057802 */ /* 0x000fe20000000f00 */
[----:B------:R-:W3:Y:S01]  /*0090*/  LDCU UR6, c[0x0][0x394] ;  /* 0x00007280ff0677ac */ /* 0x000ee20008000800 */
[----:B------:R-:W-:-:S04]  /*00a0*/  IMAD R0, R0, 0x3, RZ ;  /* 0x0000000300007824 */ /* 0x000fc800078e02ff */
[----:B--2---:R-:W-:-:S05]  /*00b0*/  IMAD.WIDE R2, R0, 0x4, R2 ;  /* 0x0000000400027825 */ /* 0x004fca00078e0202 */
[----:B-1----:R-:W2:Y:S01]  /*00c0*/  LDG.E R4, desc[UR4][R2.64] ;  /* 0x0000000402047981 */ /* 0x002ea2000c1e1900 */
[----:B0-----:R-:W-:-:S05]  /*00d0*/  LEA R6, R10, R5, 0x18 ;  /* 0x000000050a067211 */ /* 0x001fca00078ec0ff */
[----:B------:R-:W-:-:S05]  /*00e0*/  IMAD R7, R11, 0xc, R6 ;  /* 0x0000000c0b077824 */ /* 0x000fca00078e0206 */
[----:B--2---:R-:W-:Y:S01]  /*00f0*/  STS [R7], R4 ;  /* 0x0000000407007388 */ /* 0x004fe20000000800 */
[----:B------:R-:W-:Y:S06]  /*0100*/  BAR.SYNC.DEFER_BLOCKING 0x0 ;  /* 0x0000000000007b1d */ /* 0x000fec0000010000 */
[----:B------:R-:W2:Y:S04]  /*0110*/  LDG.E R6, desc[UR4][R2.64+0x4] ;  /* 0x0000040402067981 */ /* 0x000ea8000c1e1900 */
[----:B--2---:R-:W-:Y:S01]  /*0120*/  STS [R7+0x4], R6 ;  /* 0x0000040607007388 */ /* 0x004fe20000000800 */
[----:B------:R-:W-:Y:S06]  /*0130*/  BAR.SYNC.DEFER_BLOCKING 0x0 ;  /* 0x0000000000007b1d */ /* 0x000fec0000010000 */
[----:B------:R-:W2:Y:S01]  /*0140*/  LDG.E R8, desc[UR4][R2.64+0x8] ;  /* 0x0000080402087981 */ /* 0x000ea2000c1e1900 */
[----:B------:R-:W-:-:S04]  /*0150*/  IADD3 R5, PT, PT, R5, 0x1800, RZ ;  /* 0x0000180005057810 */ /* 0x000fc80007ffe0ff */
[----:B------:R-:W-:-:S05]  /*0160*/  LEA R5, R10, R5, 0x18 ;  /* 0x000000050a057211 */ /* 0x000fca00078ec0ff */
[----:B------:R-:W-:Y:S01]  /*0170*/  IMAD R5, R11, 0xc, R5 ;  /* 0x0000000c0b057824 */ /* 0x000fe200078e0205 */
[----:B--2---:R-:W-:Y:S01]  /*0180*/  STS [R7+0x8], R8 ;  /* 0x0000080807007388 */ /* 0x004fe20000000800 */
[----:B------:R-:W-:Y:S06]  /*0190*/  BAR.SYNC.DEFER_BLOCKING 0x0 ;  /* 0x0000000000007b1d */ /* 0x000fec0000010000 */
[----:B------:R-:W0:Y:S02]  /*01a0*/  LDS R9, [R7] ;  /* 0x0000000007097984 */ /* 0x000e240000000800 */
[----:B0-----:R-:W-:-:S05]  /*01b0*/  I2FP.F32.S32 R9, R9 ;  /* 0x0000000900097245 */ /* 0x001fca0000201400 */
[----:B---3--:R-:W-:-:S06]  /*01c0*/  FMUL R9, R9, UR6 ;  /* 0x0000000609097c20 */ /* 0x008fcc0008400000 */
[----:B------:R-:W0:Y:S02]  /*01d0*/  F2I.TRUNC.NTZ R9, R9 ;  /* 0x0000000900097305 */ /* 0x000e24000020f100 */
[----:B0-----:R-:W-:-:S05]  /*01e0*/  VIMNMX R2, PT, PT, R9, 0xff, PT ;  /* 0x000000ff09027848 */ /* 0x001fca0003fe0100 */
[----:B------:R-:W-:Y:S04]  /*01f0*/  STS [R5], R2 ;  /* 0x0000000205007388 */ /* 0x000fe80000000800 */
[----:B------:R-:W0:Y:S02]  /*0200*/  LDS R3, [R7+0x4] ;  /* 0x0000040007037984 */ /* 0x000e240000000800 */
[----:B0-----:R-:W-:-:S05]  /*0210*/  I2FP.F32.S32 R3, R3 ;  /* 0x0000000300037245 */ /* 0x001fca0000201400 */
[----:B------:R-:W-:-:S06]  /*0220*/  FMUL R3, R3, UR6 ;  /* 0x0000000603037c20 */ /* 0x000fcc0008400000 */
[----:B------:R-:W0:Y:S02]  /*0230*/  F2I.TRUNC.NTZ R3, R3 ;  /* 0x0000000300037305 */ /* 0x000e24000020f100 */
[----:B0-----:R-:W-:Y:S02]  /*0240*/  VIMNMX R4, PT, PT, R3, 0xff, PT ;  /* 0x000000ff03047848 */ /* 0x001fe40003fe0100 */
[----:B------:R-:W0:Y:S03]  /*0250*/  LDC.64 R2, c[0x0][0x380] ;  /* 0x0000e000ff027b82 */ /* 0x000e260000000a00 */
[----:B------:R-:W-:Y:S04]  /*0260*/  STS [R5+0x4], R4 ;  /* 0x0000040405007388 */ /* 0x000fe80000000800 */
[----:B------:R-:W1:Y:S01]  /*0270*/  LDS R6, [R7+0x8] ;  /* 0x0000080007067984 */ /* 0x000e620000000800 */
[----:B0-----:R-:W-:Y:S01]  /*0280*/  IMAD.WIDE R2, R0, 0x4, R2 ;  /* 0x0000000400027825 */ /* 0x001fe200078e0202 */
[----:B-1----:R-:W-:-:S05]  /*0290*/  I2FP.F32.S32 R6, R6 ;  /* 0x0000000600067245 */ /* 0x002fca0000201400 */
[----:B------:R-:W-:-:S06]  /*02a0*/  FMUL R6, R6, UR6 ;  /* 0x0000000606067c20 */ /* 0x000fcc0008400000 */
[----:B------:R-:W0:Y:S02]  /*02b0*/  F2I.TRUNC.NTZ R6, R6 ;  /* 0x0000000600067305 */ /* 0x000e24000020f100 */
[----:B0-----:R-:W-:-:S05]  /*02c0*/  VIMNMX R8, PT, PT, R6, 0xff, PT ;  /* 0x000000ff06087848 */ /* 0x001fca0003fe0100 */
[----:B------:R-:W-:Y:S01]  /*02d0*/  STS [R5+0x8], R8 ;  /* 0x0000080805007388 */ /* 0x000fe20000000800 */
[----:B------:R-:W-:Y:S06]  /*02e0*/  BAR.SYNC.DEFER_BLOCKING 0x0 ;  /* 0x0000000000007b1d */ /* 0x000fec0000010000 */
[----:B------:R-:W0:Y:S04]  /*02f0*/  LDS R9, [R5] ;  /* 0x0000000005097984 */ /* 0x000e280000000800 */
[----:B0-----:R-:W-:Y:S01]  /*0300*/  STG.E desc[UR4][R2.64], R9 ;  /* 0x0000000902007986 */ /* 0x001fe2000c101904 */
[----:B------:R-:W-:Y:S06]  /*0310*/  BAR.SYNC.DEFER_BLOCKING 0x0 ;  /* 0x0000000000007b1d */ /* 0x000fec0000010000 */
[----:B------:R-:W0:Y:S04]  /*0320*/  LDS R7, [R5+0x4] ;  /* 0x0000040005077984 */ /* 0x000e280000000800 */
[----:B0-----:R-:W-:Y:S01]  /*0330*/  STG.E desc[UR4][R2.64+0x4], R7 ;  /* 0x0000040702007986 */ /* 0x001fe2000c101904 */
[----:B------:R-:W-:Y:S06]  /*0340*/  BAR.SYNC.DEFER_BLOCKING 0x0 ;  /* 0x0000000000007b1d */ /* 0x000fec0000010000 */
[----:B------:R-:W0:Y:S04]  /*0350*/  LDS R11, [R5+0x8] ;  /* 0x00000800050b7984 */ /* 0x000e280000000800 */
[----:B0-----:R-:W-:Y:S01]  /*0360*/  STG.E desc[UR4][R2.64+0x8], R11 ;  /* 0x0000080b02007986 */ /* 0x001fe2000c101904 */
[----:B------:R-:W-:Y:S05]  /*0370*/  EXIT ;  /* 0x000000000000794d */ /* 0x000fea0003800000 */
.L_x_1:
        /* <DEDUP_REMOVED lines=16> */
.L_x_3:


//--------------------- .nv.shared._Z44rgb_increase_brightness_pass_ready_coalescedPiS_if --------------------------
	.section	.nv.shared._Z44rgb_increase_brightness_pass_ready_coalescedPiS_if,"aw",@nobits
	.sectionflags	@""
	.align	4
.nv.shared._Z44rgb_increase_brightness_pass_ready_coalescedPiS_if:
	.zero		13312


//--------------------- .nv.shared.reserved.0     --------------------------
	.section	.nv.shared.reserved.0,"aw",@nobits
	.weak		__nv_reservedSMEM_offset_0_alias
	.size		__nv_reservedSMEM_offset_0_alias, 0, 64
	.other		__nv_reservedSMEM_offset_0_alias,@"STO_CUDA_RESERVED_SHARED STV_DEFAULT"
__nv_reservedSMEM_offset_0_alias:
	.zero		0
	.zero		64


//--------------------- .nv.shared._Z34rgb_increase_brightness_pass_readyPiS_if --------------------------
	.section	.nv.shared._Z34rgb_increase_brightness_pass_readyPiS_if,"aw",@nobits
	.sectionflags	@""
	.align	4
.nv.shared._Z34rgb_increase_brightness_pass_readyPiS_if:
	.zero		13312


//--------------------- .nv.constant0._Z44rgb_increase_brightness_pass_ready_coalescedPiS_if --------------------------
	.section	.nv.constant0._Z44rgb_increase_brightness_pass_ready_coalescedPiS_if,"a",@progbits
	.sectionflags	@""
	.align	4
.nv.constant0._Z44rgb_increase_brightness_pass_ready_coalescedPiS_if:
	.zero		920


//--------------------- .nv.constant0._Z34rgb_increase_brightness_pass_readyPiS_if --------------------------
	.section	.nv.constant0._Z34rgb_increase_brightness_pass_readyPiS_if,"a",@progbits
	.sectionflags	@""
	.align	4
.nv.constant0._Z34rgb_increase_brightness_pass_readyPiS_if:
	.zero		920


//--------------------- SYMBOLS --------------------------

	.type		.nv.reservedSmem.offset0,@object
	.size		.nv.reservedSmem.offset0,0x4
	.type		.nv.reservedSmem.cap,@object
	.size		.nv.reservedSmem.cap,0x4
